//
// Generated by NVIDIA NVVM Compiler
//
// Compiler Build ID: CL-36424714
// Cuda compilation tools, release 13.0, V13.0.88
// Based on NVVM 20.0.0
//

.version 9.0
.target sm_100
.address_size 64

	// .globl	_Z10air_updatePdPKdS1_iiPb

.visible .entry _Z10air_updatePdPKdS1_iiPb(
	.param .u64 .ptr .align 1 _Z10air_updatePdPKdS1_iiPb_param_0,
	.param .u64 .ptr .align 1 _Z10air_updatePdPKdS1_iiPb_param_1,
	.param .u64 .ptr .align 1 _Z10air_updatePdPKdS1_iiPb_param_2,
	.param .u32 _Z10air_updatePdPKdS1_iiPb_param_3,
	.param .u32 _Z10air_updatePdPKdS1_iiPb_param_4,
	.param .u64 .ptr .align 1 _Z10air_updatePdPKdS1_iiPb_param_5
)
{
	.reg .pred 	%p<8>;
	.reg .b16 	%rs<2>;
	.reg .b32 	%r<19>;
	.reg .b64 	%rd<19>;
	.reg .b64 	%fd<13>;

	ld.param.u64 	%rd1, [_Z10air_updatePdPKdS1_iiPb_param_0];
	ld.param.u64 	%rd2, [_Z10air_updatePdPKdS1_iiPb_param_1];
	ld.param.u64 	%rd3, [_Z10air_updatePdPKdS1_iiPb_param_2];
	ld.param.u32 	%r4, [_Z10air_updatePdPKdS1_iiPb_param_3];
	ld.param.u32 	%r5, [_Z10air_updatePdPKdS1_iiPb_param_4];
	ld.param.u64 	%rd4, [_Z10air_updatePdPKdS1_iiPb_param_5];
	mov.u32 	%r7, %ctaid.x;
	mov.u32 	%r8, %ntid.x;
	mov.u32 	%r9, %tid.x;
	mad.lo.s32 	%r10, %r7, %r8, %r9;
	mov.u32 	%r11, %ctaid.y;
	mov.u32 	%r12, %ntid.y;
	mov.u32 	%r13, %tid.y;
	mad.lo.s32 	%r14, %r11, %r12, %r13;
	setp.lt.s32 	%p1, %r10, 1;
	add.s32 	%r15, %r4, -1;
	setp.ge.s32 	%p2, %r10, %r15;
	or.pred  	%p3, %p1, %p2;
	setp.eq.s32 	%p4, %r14, 0;
	or.pred  	%p5, %p4, %p3;
	add.s32 	%r16, %r5, -1;
	setp.ge.s32 	%p6, %r14, %r16;
	or.pred  	%p7, %p5, %p6;
	@%p7 bra 	$L__BB0_2;
	cvta.to.global.u64 	%rd5, %rd2;
	cvta.to.global.u64 	%rd6, %rd3;
	cvta.to.global.u64 	%rd7, %rd4;
	cvta.to.global.u64 	%rd8, %rd1;
	mad.lo.s32 	%r17, %r4, %r14, %r10;
	cvt.s64.s32 	%rd9, %r17;
	mul.wide.s32 	%rd10, %r17, 8;
	add.s64 	%rd11, %rd5, %rd10;
	ld.global.nc.f64 	%fd1, [%rd11+-8];
	ld.global.nc.f64 	%fd2, [%rd11+8];
	add.f64 	%fd3, %fd1, %fd2;
	sub.s32 	%r18, %r17, %r4;
	mul.wide.s32 	%rd12, %r18, 8;
	add.s64 	%rd13, %rd5, %rd12;
	ld.global.nc.f64 	%fd4, [%rd13];
	add.f64 	%fd5, %fd3, %fd4;
	mul.wide.s32 	%rd14, %r4, 8;
	add.s64 	%rd15, %rd11, %rd14;
	ld.global.nc.f64 	%fd6, [%rd15];
	add.f64 	%fd7, %fd5, %fd6;
	mul.f64 	%fd8, %fd7, 0d3FE0000000000000;
	add.s64 	%rd16, %rd6, %rd10;
	ld.global.nc.f64 	%fd9, [%rd16];
	sub.f64 	%fd10, %fd8, %fd9;
	add.s64 	%rd17, %rd7, %rd9;
	ld.global.s8 	%rs1, [%rd17];
	cvt.rn.f64.s16 	%fd11, %rs1;
	mul.f64 	%fd12, %fd10, %fd11;
	add.s64 	%rd18, %rd8, %rd10;
	st.global.f64 	[%rd18], %fd12;
$L__BB0_2:
	ret;

}
	// .globl	_Z12rigid_updatePdPKdS1_iiPiS2_
.visible .entry _Z12rigid_updatePdPKdS1_iiPiS2_(
	.param .u64 .ptr .align 1 _Z12rigid_updatePdPKdS1_iiPiS2__param_0,
	.param .u64 .ptr .align 1 _Z12rigid_updatePdPKdS1_iiPiS2__param_1,
	.param .u64 .ptr .align 1 _Z12rigid_updatePdPKdS1_iiPiS2__param_2,
	.param .u32 _Z12rigid_updatePdPKdS1_iiPiS2__param_3,
	.param .u32 _Z12rigid_updatePdPKdS1_iiPiS2__param_4,
	.param .u64 .ptr .align 1 _Z12rigid_updatePdPKdS1_iiPiS2__param_5,
	.param .u64 .ptr .align 1 _Z12rigid_updatePdPKdS1_iiPiS2__param_6
)
{
	.reg .pred 	%p<2>;
	.reg .b32 	%r<9>;
	.reg .b64 	%rd<25>;
	.reg .b64 	%fd<17>;

	ld.param.u64 	%rd1, [_Z12rigid_updatePdPKdS1_iiPiS2__param_0];
	ld.param.u64 	%rd2, [_Z12rigid_updatePdPKdS1_iiPiS2__param_1];
	ld.param.u64 	%rd3, [_Z12rigid_updatePdPKdS1_iiPiS2__param_2];
	ld.param.u32 	%r2, [_Z12rigid_updatePdPKdS1_iiPiS2__param_3];
	ld.param.u32 	%r3, [_Z12rigid_updatePdPKdS1_iiPiS2__param_4];
	ld.param.u64 	%rd4, [_Z12rigid_updatePdPKdS1_iiPiS2__param_5];
	ld.param.u64 	%rd5, [_Z12rigid_updatePdPKdS1_iiPiS2__param_6];
	mov.u32 	%r4, %ctaid.x;
	mov.u32 	%r5, %ntid.x;
	mov.u32 	%r6, %tid.x;
	mad.lo.s32 	%r1, %r4, %r5, %r6;
	setp.ge.s32 	%p1, %r1, %r3;
	@%p1 bra 	$L__BB1_2;
	cvta.to.global.u64 	%rd6, %rd4;
	cvta.to.global.u64 	%rd7, %rd5;
	cvta.to.global.u64 	%rd8, %rd2;
	cvta.to.global.u64 	%rd9, %rd3;
	cvta.to.global.u64 	%rd10, %rd1;
	mul.wide.s32 	%rd11, %r1, 4;
	add.s64 	%rd12, %rd6, %rd11;
	ld.global.u32 	%r7, [%rd12];
	add.s64 	%rd13, %rd7, %rd11;
	ld.global.u32 	%r8, [%rd13];
	cvt.rn.f64.s32 	%fd1, %r8;
	mul.f64 	%fd2, %fd1, 0d3FE0000000000000;
	mov.f64 	%fd3, 0d4000000000000000;
	sub.f64 	%fd4, %fd3, %fd2;
	cvt.s64.s32 	%rd14, %r7;
	mul.wide.s32 	%rd15, %r7, 8;
	add.s64 	%rd16, %rd8, %rd15;
	ld.global.nc.f64 	%fd5, [%rd16+-8];
	ld.global.nc.f64 	%fd6, [%rd16+-16];
	ld.global.nc.f64 	%fd7, [%rd16];
	add.f64 	%fd8, %fd6, %fd7;
	cvt.s64.s32 	%rd17, %r2;
	sub.s64 	%rd18, %rd14, %rd17;
	shl.b64 	%rd19, %rd18, 3;
	add.s64 	%rd20, %rd8, %rd19;
	ld.global.nc.f64 	%fd9, [%rd20+-8];
	add.f64 	%fd10, %fd8, %fd9;
	mul.wide.s32 	%rd21, %r2, 8;
	add.s64 	%rd22, %rd16, %rd21;
	ld.global.nc.f64 	%fd11, [%rd22+-8];
	add.f64 	%fd12, %fd10, %fd11;
	mul.f64 	%fd13, %fd12, 0d3FE0000000000000;
	fma.rn.f64 	%fd14, %fd5, %fd4, %fd13;
	add.s64 	%rd23, %rd9, %rd15;
	ld.global.nc.f64 	%fd15, [%rd23+-8];
	sub.f64 	%fd16, %fd14, %fd15;
	add.s64 	%rd24, %rd10, %rd15;
	st.global.f64 	[%rd24+-8], %fd16;
$L__BB1_2:
	ret;

}
	// .globl	_Z10apply_lossPdPKdiiPiS2_d
.visible .entry _Z10apply_lossPdPKdiiPiS2_d(
	.param .u64 .ptr .align 1 _Z10apply_lossPdPKdiiPiS2_d_param_0,
	.param .u64 .ptr .align 1 _Z10apply_lossPdPKdiiPiS2_d_param_1,
	.param .u32 _Z10apply_lossPdPKdiiPiS2_d_param_2,
	.param .u32 _Z10apply_lossPdPKdiiPiS2_d_param_3,
	.param .u64 .ptr .align 1 _Z10apply_lossPdPKdiiPiS2_d_param_4,
	.param .u64 .ptr .align 1 _Z10apply_lossPdPKdiiPiS2_d_param_5,
	.param .f64 _Z10apply_lossPdPKdiiPiS2_d_param_6
)
{
	.reg .pred 	%p<2>;
	.reg .b32 	%r<9>;
	.reg .b64 	%rd<15>;
	.reg .b64 	%fd<9>;

	ld.param.u64 	%rd1, [_Z10apply_lossPdPKdiiPiS2_d_param_0];
	ld.param.u64 	%rd2, [_Z10apply_lossPdPKdiiPiS2_d_param_1];
	ld.param.u32 	%r2, [_Z10apply_lossPdPKdiiPiS2_d_param_3];
	ld.param.u64 	%rd3, [_Z10apply_lossPdPKdiiPiS2_d_param_4];
	ld.param.u64 	%rd4, [_Z10apply_lossPdPKdiiPiS2_d_param_5];
	ld.param.f64 	%fd1, [_Z10apply_lossPdPKdiiPiS2_d_param_6];
	mov.u32 	%r3, %ctaid.x;
	mov.u32 	%r4, %ntid.x;
	mov.u32 	%r5, %tid.x;
	mad.lo.s32 	%r1, %r3, %r4, %r5;
	setp.ge.s32 	%p1, %r1, %r2;
	@%p1 bra 	$L__BB2_2;
	cvta.to.global.u64 	%rd5, %rd3;
	cvta.to.global.u64 	%rd6, %rd1;
	cvta.to.global.u64 	%rd7, %rd4;
	cvta.to.global.u64 	%rd8, %rd2;
	mul.wide.s32 	%rd9, %r1, 4;
	add.s64 	%rd10, %rd5, %rd9;
	ld.global.u32 	%r6, [%rd10];
	mul.wide.s32 	%rd11, %r6, 8;
	add.s64 	%rd12, %rd6, %rd11;
	ld.global.f64 	%fd2, [%rd12+-8];
	add.s64 	%rd13, %rd7, %rd9;
	ld.global.u32 	%r7, [%rd13];
	sub.s32 	%r8, 4, %r7;
	cvt.rn.f64.s32 	%fd3, %r8;
	mul.f64 	%fd4, %fd1, %fd3;
	add.s64 	%rd14, %rd8, %rd11;
	ld.global.nc.f64 	%fd5, [%rd14+-8];
	fma.rn.f64 	%fd6, %fd5, %fd4, %fd2;
	add.f64 	%fd7, %fd4, 0d3FF0000000000000;
	div.rn.f64 	%fd8, %fd6, %fd7;
	st.global.f64 	[%rd12+-8], %fd8;
$L__BB2_2:
	ret;

}


// ===== COMPILED SASS (sm_100) =====

	.target	sm_100

	.elftype	@"ET_EXEC"


//--------------------- .note.nv.tkinfo           --------------------------
	.section	.note.nv.tkinfo,"",@"SHT_NOTE"
	.sectionflags	@"SHF_NOTE_NV_TKINFO"
	.tkinfo
        /*0018*/ 	.word	0x00000002
        /*0030*/ 	.string	""
        /*0030*/ 	.string	"ptxas"
        /*0030*/ 	.string	"Cuda compilation tools, release 13.0, V13.0.88"
        /*0030*/ 	.string	"Build cuda_13.0.r13.0/compiler.36424714_0"
        /*0030*/ 	.string	"-arch sm_100 -m 64 "



//--------------------- .note.nv.cuinfo           --------------------------
	.section	.note.nv.cuinfo,"",@"SHT_NOTE"
	.sectionflags	@"SHF_NOTE_NV_CUINFO"
        /*0018*/ 	.short	0x0002
        /*001a*/ 	.short	0x0064
        /*001c*/ 	.short	0x0082
	.zero		2


//--------------------- .nv.info                  --------------------------
	.section	.nv.info,"",@"SHT_CUDA_INFO"
	.align	4


	//----- nvinfo : EIATTR_REGCOUNT
	.align		4
        /*0000*/ 	.byte	0x04, 0x2f
        /*0002*/ 	.short	(.L_1 - .L_0)
	.align		4
.L_0:
        /*0004*/ 	.word	index@(_Z10air_updatePdPKdS1_iiPb)
        /*0008*/ 	.word	0x00000014


	//----- nvinfo : EIATTR_FRAME_SIZE
	.align		4
.L_1:
        /*000c*/ 	.byte	0x04, 0x11
        /*000e*/ 	.short	(.L_3 - .L_2)
	.align		4
.L_2:
        /*0010*/ 	.word	index@(_Z10air_updatePdPKdS1_iiPb)
        /*0014*/ 	.word	0x00000000


	//----- nvinfo : EIATTR_REGCOUNT
	.align		4
.L_3:
        /*0018*/ 	.byte	0x04, 0x2f
        /*001a*/ 	.short	(.L_5 - .L_4)
	.align		4
.L_4:
        /*001c*/ 	.word	index@(_Z12rigid_updatePdPKdS1_iiPiS2_)
        /*0020*/ 	.word	0x00000017


	//----- nvinfo : EIATTR_FRAME_SIZE
	.align		4
.L_5:
        /*0024*/ 	.byte	0x04, 0x11
        /*0026*/ 	.short	(.L_7 - .L_6)
	.align		4
.L_6:
        /*0028*/ 	.word	index@(_Z12rigid_updatePdPKdS1_iiPiS2_)
        /*002c*/ 	.word	0x00000000


	//----- nvinfo : EIATTR_REGCOUNT
	.align		4
.L_7:
        /*0030*/ 	.byte	0x04, 0x2f
        /*0032*/ 	.short	(.L_9 - .L_8)
	.align		4
.L_8:
        /*0034*/ 	.word	index@(_Z10apply_lossPdPKdiiPiS2_d)
        /*0038*/ 	.word	0x0000001a


	//----- nvinfo : EIATTR_FRAME_SIZE
	.align		4
.L_9:
        /*003c*/ 	.byte	0x04, 0x11
        /*003e*/ 	.short	(.L_11 - .L_10)
	.align		4
.L_10:
        /*0040*/ 	.word	index@($__internal_0_$__cuda_sm20_div_rn_f64_full)
        /*0044*/ 	.word	0x00000000


	//----- nvinfo : EIATTR_FRAME_SIZE
	.align		4
.L_11:
        /*0048*/ 	.byte	0x04, 0x11
        /*004a*/ 	.short	(.L_13 - .L_12)
	.align		4
.L_12:
        /*004c*/ 	.word	index@(_Z10apply_lossPdPKdiiPiS2_d)
        /*0050*/ 	.word	0x00000000


	//----- nvinfo : EIATTR_MIN_STACK_SIZE
	.align		4
.L_13:
        /*0054*/ 	.byte	0x04, 0x12
        /*0056*/ 	.short	(.L_15 - .L_14)
	.align		4
.L_14:
        /*0058*/ 	.word	index@(_Z10apply_lossPdPKdiiPiS2_d)
        /*005c*/ 	.word	0x00000000


	//----- nvinfo : EIATTR_MIN_STACK_SIZE
	.align		4
.L_15:
        /*0060*/ 	.byte	0x04, 0x12
        /*0062*/ 	.short	(.L_17 - .L_16)
	.align		4
.L_16:
        /*0064*/ 	.word	index@(_Z12rigid_updatePdPKdS1_iiPiS2_)
        /*0068*/ 	.word	0x00000000


	//----- nvinfo : EIATTR_MIN_STACK_SIZE
	.align		4
.L_17:
        /*006c*/ 	.byte	0x04, 0x12
        /*006e*/ 	.short	(.L_19 - .L_18)
	.align		4
.L_18:
        /*0070*/ 	.word	index@(_Z10air_updatePdPKdS1_iiPb)
        /*0074*/ 	.word	0x00000000
.L_19:


//--------------------- .nv.compat                --------------------------
	.section	.nv.compat,"",@"SHT_CUDA_COMPAT_INFO"
	.align	4
        /*0000*/ 	.byte	0x02, 0x09, 0x00, 0x00, 0x02, 0x02, 0x01, 0x00, 0x02, 0x05, 0x05, 0x00, 0x03, 0x07, 0x01, 0x01
        /*0010*/ 	.byte	0x02, 0x03, 0x00, 0x00, 0x02, 0x06, 0x01, 0x00, 0x04, 0x0b, 0x08, 0x00, 0x01, 0x00, 0x00, 0x00
        /*0020*/ 	.byte	0x00, 0x00, 0x00, 0x00


//--------------------- .nv.info._Z10apply_lossPdPKdiiPiS2_d --------------------------
	.section	.nv.info._Z10apply_lossPdPKdiiPiS2_d,"",@"SHT_CUDA_INFO"
	.sectionflags	@""
	.align	4


	//----- nvinfo : EIATTR_CUDA_API_VERSION
	.align		4
        /*0000*/ 	.byte	0x04, 0x37
        /*0002*/ 	.short	(.L_21 - .L_20)
.L_20:
        /*0004*/ 	.word	0x00000082


	//----- nvinfo : EIATTR_KPARAM_INFO
	.align		4
.L_21:
        /*0008*/ 	.byte	0x04, 0x17
        /*000a*/ 	.short	(.L_23 - .L_22)
.L_22:
        /*000c*/ 	.word	0x00000000
        /*0010*/ 	.short	0x0006
        /*0012*/ 	.short	0x0028
        /*0014*/ 	.byte	0x00, 0xf0, 0x21, 0x00


	//----- nvinfo : EIATTR_KPARAM_INFO
	.align		4
.L_23:
        /*0018*/ 	.byte	0x04, 0x17
        /*001a*/ 	.short	(.L_25 - .L_24)
.L_24:
        /*001c*/ 	.word	0x00000000
        /*0020*/ 	.short	0x0005
        /*0022*/ 	.short	0x0020
        /*0024*/ 	.byte	0x00, 0xf5, 0x21, 0x00


	//----- nvinfo : EIATTR_KPARAM_INFO
	.align		4
.L_25:
        /*0028*/ 	.byte	0x04, 0x17
        /*002a*/ 	.short	(.L_27 - .L_26)
.L_26:
        /*002c*/ 	.word	0x00000000
        /*0030*/ 	.short	0x0004
        /*0032*/ 	.short	0x0018
        /*0034*/ 	.byte	0x00, 0xf5, 0x21, 0x00


	//----- nvinfo : EIATTR_KPARAM_INFO
	.align		4
.L_27:
        /*0038*/ 	.byte	0x04, 0x17
        /*003a*/ 	.short	(.L_29 - .L_28)
.L_28:
        /*003c*/ 	.word	0x00000000
        /*0040*/ 	.short	0x0003
        /*0042*/ 	.short	0x0014
        /*0044*/ 	.byte	0x00, 0xf0, 0x11, 0x00


	//----- nvinfo : EIATTR_KPARAM_INFO
	.align		4
.L_29:
        /*0048*/ 	.byte	0x04, 0x17
        /*004a*/ 	.short	(.L_31 - .L_30)
.L_30:
        /*004c*/ 	.word	0x00000000
        /*0050*/ 	.short	0x0002
        /*0052*/ 	.short	0x0010
        /*0054*/ 	.byte	0x00, 0xf0, 0x11, 0x00


	//----- nvinfo : EIATTR_KPARAM_INFO
	.align		4
.L_31:
        /*0058*/ 	.byte	0x04, 0x17
        /*005a*/ 	.short	(.L_33 - .L_32)
.L_32:
        /*005c*/ 	.word	0x00000000
        /*0060*/ 	.short	0x0001
        /*0062*/ 	.short	0x0008
        /*0064*/ 	.byte	0x00, 0xf5, 0x21, 0x00


	//----- nvinfo : EIATTR_KPARAM_INFO
	.align		4
.L_33:
        /*0068*/ 	.byte	0x04, 0x17
        /*006a*/ 	.short	(.L_35 - .L_34)
.L_34:
        /*006c*/ 	.word	0x00000000
        /*0070*/ 	.short	0x0000
        /*0072*/ 	.short	0x0000
        /*0074*/ 	.byte	0x00, 0xf5, 0x21, 0x00


	//----- nvinfo : EIATTR_SPARSE_MMA_MASK
	.align		4
.L_35:
        /*0078*/ 	.byte	0x03, 0x50
        /*007a*/ 	.short	0x0000


	//----- nvinfo : EIATTR_MAXREG_COUNT
	.align		4
        /*007c*/ 	.byte	0x03, 0x1b
        /*007e*/ 	.short	0x00ff


	//----- nvinfo : EIATTR_MERCURY_ISA_VERSION
	.align		4
        /*0080*/ 	.byte	0x03, 0x5f
        /*0082*/ 	.short	0x0101


	//----- nvinfo : EIATTR_VRC_CTA_INIT_COUNT
	.align		4
        /*0084*/ 	.byte	0x02, 0x4a
	.zero		1
	.zero		1


	//----- nvinfo : EIATTR_EXIT_INSTR_OFFSETS
	.align		4
        /*0088*/ 	.byte	0x04, 0x1c
        /*008a*/ 	.short	(.L_37 - .L_36)


	//   ....[0]....
.L_36:
        /*008c*/ 	.word	0x00000070


	//   ....[1]....
        /*0090*/ 	.word	0x00000300


	//----- nvinfo : EIATTR_CRS_STACK_SIZE
	.align		4
.L_37:
        /*0094*/ 	.byte	0x04, 0x1e
        /*0096*/ 	.short	(.L_39 - .L_38)
.L_38:
        /*0098*/ 	.word	0x00000000


	//----- nvinfo : EIATTR_CBANK_PARAM_SIZE
	.align		4
.L_39:
        /*009c*/ 	.byte	0x03, 0x19
        /*009e*/ 	.short	0x0030


	//----- nvinfo : EIATTR_PARAM_CBANK
	.align		4
        /*00a0*/ 	.byte	0x04, 0x0a
        /*00a2*/ 	.short	(.L_41 - .L_40)
	.align		4
.L_40:
        /*00a4*/ 	.word	index@(.nv.constant0._Z10apply_lossPdPKdiiPiS2_d)
        /*00a8*/ 	.short	0x0380
        /*00aa*/ 	.short	0x0030


	//----- nvinfo : EIATTR_SW_WAR
	.align		4
.L_41:
        /*00ac*/ 	.byte	0x04, 0x36
        /*00ae*/ 	.short	(.L_43 - .L_42)
.L_42:
        /*00b0*/ 	.word	0x00000008
.L_43:


//--------------------- .nv.info._Z12rigid_updatePdPKdS1_iiPiS2_ --------------------------
	.section	.nv.info._Z12rigid_updatePdPKdS1_iiPiS2_,"",@"SHT_CUDA_INFO"
	.sectionflags	@""
	.align	4


	//----- nvinfo : EIATTR_CUDA_API_VERSION
	.align		4
        /*0000*/ 	.byte	0x04, 0x37
        /*0002*/ 	.short	(.L_45 - .L_44)
.L_44:
        /*0004*/ 	.word	0x00000082


	//----- nvinfo : EIATTR_KPARAM_INFO
	.align		4
.L_45:
        /*0008*/ 	.byte	0x04, 0x17
        /*000a*/ 	.short	(.L_47 - .L_46)
.L_46:
        /*000c*/ 	.word	0x00000000
        /*0010*/ 	.short	0x0006
        /*0012*/ 	.short	0x0028
        /*0014*/ 	.byte	0x00, 0xf5, 0x21, 0x00


	//----- nvinfo : EIATTR_KPARAM_INFO
	.align		4
.L_47:
        /*0018*/ 	.byte	0x04, 0x17
        /*001a*/ 	.short	(.L_49 - .L_48)
.L_48:
        /*001c*/ 	.word	0x00000000
        /*0020*/ 	.short	0x0005
        /*0022*/ 	.short	0x0020
        /*0024*/ 	.byte	0x00, 0xf5, 0x21, 0x00


	//----- nvinfo : EIATTR_KPARAM_INFO
	.align		4
.L_49:
        /*0028*/ 	.byte	0x04, 0x17
        /*002a*/ 	.short	(.L_51 - .L_50)
.L_50:
        /*002c*/ 	.word	0x00000000
        /*0030*/ 	.short	0x0004
        /*0032*/ 	.short	0x001c
        /*0034*/ 	.byte	0x00, 0xf0, 0x11, 0x00


	//----- nvinfo : EIATTR_KPARAM_INFO
	.align		4
.L_51:
        /*0038*/ 	.byte	0x04, 0x17
        /*003a*/ 	.short	(.L_53 - .L_52)
.L_52:
        /*003c*/ 	.word	0x00000000
        /*0040*/ 	.short	0x0003
        /*0042*/ 	.short	0x0018
        /*0044*/ 	.byte	0x00, 0xf0, 0x11, 0x00


	//----- nvinfo : EIATTR_KPARAM_INFO
	.align		4
.L_53:
        /*0048*/ 	.byte	0x04, 0x17
        /*004a*/ 	.short	(.L_55 - .L_54)
.L_54:
        /*004c*/ 	.word	0x00000000
        /*0050*/ 	.short	0x0002
        /*0052*/ 	.short	0x0010
        /*0054*/ 	.byte	0x00, 0xf5, 0x21, 0x00


	//----- nvinfo : EIATTR_KPARAM_INFO
	.align		4
.L_55:
        /*0058*/ 	.byte	0x04, 0x17
        /*005a*/ 	.short	(.L_57 - .L_56)
.L_56:
        /*005c*/ 	.word	0x00000000
        /*0060*/ 	.short	0x0001
        /*0062*/ 	.short	0x0008
        /*0064*/ 	.byte	0x00, 0xf5, 0x21, 0x00


	//----- nvinfo : EIATTR_KPARAM_INFO
	.align		4
.L_57:
        /*0068*/ 	.byte	0x04, 0x17
        /*006a*/ 	.short	(.L_59 - .L_58)
.L_58:
        /*006c*/ 	.word	0x00000000
        /*0070*/ 	.short	0x0000
        /*0072*/ 	.short	0x0000
        /*0074*/ 	.byte	0x00, 0xf5, 0x21, 0x00


	//----- nvinfo : EIATTR_SPARSE_MMA_MASK
	.align		4
.L_59:
        /*0078*/ 	.byte	0x03, 0x50
        /*007a*/ 	.short	0x0000


	//----- nvinfo : EIATTR_MAXREG_COUNT
	.align		4
        /*007c*/ 	.byte	0x03, 0x1b
        /*007e*/ 	.short	0x00ff


	//----- nvinfo : EIATTR_MERCURY_ISA_VERSION
	.align		4
        /*0080*/ 	.byte	0x03, 0x5f
        /*0082*/ 	.short	0x0101


	//----- nvinfo : EIATTR_VRC_CTA_INIT_COUNT
	.align		4
        /*0084*/ 	.byte	0x02, 0x4a
	.zero		1
	.zero		1


	//----- nvinfo : EIATTR_EXIT_INSTR_OFFSETS
	.align		4
        /*0088*/ 	.byte	0x04, 0x1c
        /*008a*/ 	.short	(.L_61 - .L_60)


	//   ....[0]....
.L_60:
        /*008c*/ 	.word	0x00000070


	//   ....[1]....
        /*0090*/ 	.word	0x000002e0


	//----- nvinfo : EIATTR_CBANK_PARAM_SIZE
	.align		4
.L_61:
        /*0094*/ 	.byte	0x03, 0x19
        /*0096*/ 	.short	0x0030


	//----- nvinfo : EIATTR_PARAM_CBANK
	.align		4
        /*0098*/ 	.byte	0x04, 0x0a
        /*009a*/ 	.short	(.L_63 - .L_62)
	.align		4
.L_62:
        /*009c*/ 	.word	index@(.nv.constant0._Z12rigid_updatePdPKdS1_iiPiS2_)
        /*00a0*/ 	.short	0x0380
        /*00a2*/ 	.short	0x0030


	//----- nvinfo : EIATTR_SW_WAR
	.align		4
.L_63:
        /*00a4*/ 	.byte	0x04, 0x36
        /*00a6*/ 	.short	(.L_65 - .L_64)
.L_64:
        /*00a8*/ 	.word	0x00000008
.L_65:


//--------------------- .nv.info._Z10air_updatePdPKdS1_iiPb --------------------------
	.section	.nv.info._Z10air_updatePdPKdS1_iiPb,"",@"SHT_CUDA_INFO"
	.sectionflags	@""
	.align	4


	//----- nvinfo : EIATTR_CUDA_API_VERSION
	.align		4
        /*0000*/ 	.byte	0x04, 0x37
        /*0002*/ 	.short	(.L_67 - .L_66)
.L_66:
        /*0004*/ 	.word	0x00000082


	//----- nvinfo : EIATTR_KPARAM_INFO
	.align		4
.L_67:
        /*0008*/ 	.byte	0x04, 0x17
        /*000a*/ 	.short	(.L_69 - .L_68)
.L_68:
        /*000c*/ 	.word	0x00000000
        /*0010*/ 	.short	0x0005
        /*0012*/ 	.short	0x0020
        /*0014*/ 	.byte	0x00, 0xf5, 0x21, 0x00


	//----- nvinfo : EIATTR_KPARAM_INFO
	.align		4
.L_69:
        /*0018*/ 	.byte	0x04, 0x17
        /*001a*/ 	.short	(.L_71 - .L_70)
.L_70:
        /*001c*/ 	.word	0x00000000
        /*0020*/ 	.short	0x0004
        /*0022*/ 	.short	0x001c
        /*0024*/ 	.byte	0x00, 0xf0, 0x11, 0x00


	//----- nvinfo : EIATTR_KPARAM_INFO
	.align		4
.L_71:
        /*0028*/ 	.byte	0x04, 0x17
        /*002a*/ 	.short	(.L_73 - .L_72)
.L_72:
        /*002c*/ 	.word	0x00000000
        /*0030*/ 	.short	0x0003
        /*0032*/ 	.short	0x0018
        /*0034*/ 	.byte	0x00, 0xf0, 0x11, 0x00


	//----- nvinfo : EIATTR_KPARAM_INFO
	.align		4
.L_73:
        /*0038*/ 	.byte	0x04, 0x17
        /*003a*/ 	.short	(.L_75 - .L_74)
.L_74:
        /*003c*/ 	.word	0x00000000
        /*0040*/ 	.short	0x0002
        /*0042*/ 	.short	0x0010
        /*0044*/ 	.byte	0x00, 0xf5, 0x21, 0x00


	//----- nvinfo : EIATTR_KPARAM_INFO
	.align		4
.L_75:
        /*0048*/ 	.byte	0x04, 0x17
        /*004a*/ 	.short	(.L_77 - .L_76)
.L_76:
        /*004c*/ 	.word	0x00000000
        /*0050*/ 	.short	0x0001
        /*0052*/ 	.short	0x0008
        /*0054*/ 	.byte	0x00, 0xf5, 0x21, 0x00


	//----- nvinfo : EIATTR_KPARAM_INFO
	.align		4
.L_77:
        /*0058*/ 	.byte	0x04, 0x17
        /*005a*/ 	.short	(.L_79 - .L_78)
.L_78:
        /*005c*/ 	.word	0x00000000
        /*0060*/ 	.short	0x0000
        /*0062*/ 	.short	0x0000
        /*0064*/ 	.byte	0x00, 0xf5, 0x21, 0x00


	//----- nvinfo : EIATTR_SPARSE_MMA_MASK
	.align		4
.L_79:
        /*0068*/ 	.byte	0x03, 0x50
        /*006a*/ 	.short	0x0000


	//----- nvinfo : EIATTR_MAXREG_COUNT
	.align		4
        /*006c*/ 	.byte	0x03, 0x1b
        /*006e*/ 	.short	0x00ff


	//----- nvinfo : EIATTR_MERCURY_ISA_VERSION
	.align		4
        /*0070*/ 	.byte	0x03, 0x5f
        /*0072*/ 	.short	0x0101


	//----- nvinfo : EIATTR_VRC_CTA_INIT_COUNT
	.align		4
        /*0074*/ 	.byte	0x02, 0x4a
	.zero		1
	.zero		1


	//----- nvinfo : EIATTR_EXIT_INSTR_OFFSETS
	.align		4
        /*0078*/ 	.byte	0x04, 0x1c
        /*007a*/ 	.short	(.L_81 - .L_80)


	//   ....[0]....
.L_80:
        /*007c*/ 	.word	0x00000100


	//   ....[1]....
        /*0080*/ 	.word	0x000002c0


	//----- nvinfo : EIATTR_CBANK_PARAM_SIZE
	.align		4
.L_81:
        /*0084*/ 	.byte	0x03, 0x19
        /*0086*/ 	.short	0x0028


	//----- nvinfo : EIATTR_PARAM_CBANK
	.align		4
        /*0088*/ 	.byte	0x04, 0x0a
        /*008a*/ 	.short	(.L_83 - .L_82)
	.align		4
.L_82:
        /*008c*/ 	.word	index@(.nv.constant0._Z10air_updatePdPKdS1_iiPb)
        /*0090*/ 	.short	0x0380
        /*0092*/ 	.short	0x0028


	//----- nvinfo : EIATTR_SW_WAR
	.align		4
.L_83:
        /*0094*/ 	.byte	0x04, 0x36
        /*0096*/ 	.short	(.L_85 - .L_84)
.L_84:
        /*0098*/ 	.word	0x00000008
.L_85:


//--------------------- .nv.callgraph             --------------------------
	.section	.nv.callgraph,"",@"SHT_CUDA_CALLGRAPH"
	.align	4
	.sectionentsize	8
	.align		4
        /*0000*/ 	.word	0x00000000
	.align		4
        /*0004*/ 	.word	0xffffffff
	.align		4
        /*0008*/ 	.word	0x00000000
	.align		4
        /*000c*/ 	.word	0xfffffffe
	.align		4
        /*0010*/ 	.word	0x00000000
	.align		4
        /*0014*/ 	.word	0xfffffffd
	.align		4
        /*0018*/ 	.word	0x00000000
	.align		4
        /*001c*/ 	.word	0xfffffffc


//--------------------- .text._Z10apply_lossPdPKdiiPiS2_d --------------------------
	.section	.text._Z10apply_lossPdPKdiiPiS2_d,"ax",@progbits
	.align	128
        .global         _Z10apply_lossPdPKdiiPiS2_d
        .type           _Z10apply_lossPdPKdiiPiS2_d,@function
        .size           _Z10apply_lossPdPKdiiPiS2_d,(.L_x_10 - _Z10apply_lossPdPKdiiPiS2_d)
        .other          _Z10apply_lossPdPKdiiPiS2_d,@"STO_CUDA_ENTRY STV_DEFAULT"
_Z10apply_lossPdPKdiiPiS2_d:
.text._Z10apply_lossPdPKdiiPiS2_d:
[----:B------:R-:W-:Y:S01]  /*0000*/  LDC R1, c[0x0][0x37c] ;  /* 0x0000df00ff017b82 */ /* 0x000fe20000000800 */
[----:B------:R-:W0:Y:S07]  /*0010*/  S2R R0, SR_TID.X ;  /* 0x0000000000007919 */ /* 0x000e2e0000002100 */
[----:B------:R-:W0:Y:S01]  /*0020*/  S2UR UR4, SR_CTAID.X ;  /* 0x00000000000479c3 */ /* 0x000e220000002500 */
[----:B------:R-:W1:Y:S07]  /*0030*/  LDCU UR5, c[0x0][0x394] ;  /* 0x00007280ff0577ac */ /* 0x000e6e0008000800 */
[----:B------:R-:W0:Y:S02]  /*0040*/  LDC R3, c[0x0][0x360] ;  /* 0x0000d800ff037b82 */ /* 0x000e240000000800 */
[----:B0-----:R-:W-:-:S05]  /*0050*/  IMAD R3, R3, UR4, R0 ;  /* 0x0000000403037c24 */ /* 0x001fca000f8e0200 */
[----:B-1----:R-:W-:-:S13]  /*0060*/  ISETP.GE.AND P0, PT, R3, UR5, PT ;  /* 0x0000000503007c0c */ /* 0x002fda000bf06270 */
[----:B------:R-:W-:Y:S05]  /*0070*/  @P0 EXIT ;  /* 0x000000000000094d */ /* 0x000fea0003800000 */
[----:B------:R-:W0:Y:S01]  /*0080*/  LDC.64 R6, c[0x0][0x398] ;  /* 0x0000e600ff067b82 */ /* 0x000e220000000a00 */
[----:B------:R-:W1:Y:S07]  /*0090*/  LDCU.64 UR4, c[0x0][0x358] ;  /* 0x00006b00ff0477ac */ /* 0x000e6e0008000a00 */
[----:B------:R-:W2:Y:S08]  /*00a0*/  LDC.64 R8, c[0x0][0x3a0] ;  /* 0x0000e800ff087b82 */ /* 0x000eb00000000a00 */
[----:B------:R-:W3:Y:S01]  /*00b0*/  LDC.64 R12, c[0x0][0x388] ;  /* 0x0000e200ff0c7b82 */ /* 0x000ee20000000a00 */
[----:B0-----:R-:W-:-:S07]  /*00c0*/  IMAD.WIDE R6, R3, 0x4, R6 ;  /* 0x0000000403067825 */ /* 0x001fce00078e0206 */
[----:B------:R-:W0:Y:S01]  /*00d0*/  LDC.64 R4, c[0x0][0x380] ;  /* 0x0000e000ff047b82 */ /* 0x000e220000000a00 */
[----:B-1----:R-:W3:Y:S01]  /*00e0*/  LDG.E R7, desc[UR4][R6.64] ;  /* 0x0000000406077981 */ /* 0x002ee2000c1e1900 */
[----:B--2---:R-:W-:-:S06]  /*00f0*/  IMAD.WIDE R8, R3, 0x4, R8 ;  /* 0x0000000403087825 */ /* 0x004fcc00078e0208 */
[----:B------:R-:W1:Y:S01]  /*0100*/  LDC.64 R10, c[0x0][0x3a8] ;  /* 0x0000ea00ff0a7b82 */ /* 0x000e620000000a00 */
[----:B------:R-:W2:Y:S01]  /*0110*/  LDG.E R8, desc[UR4][R8.64] ;  /* 0x0000000408087981 */ /* 0x000ea2000c1e1900 */
[----:B---3--:R-:W-:-:S04]  /*0120*/  IMAD.WIDE R12, R7, 0x8, R12 ;  /* 0x00000008070c7825 */ /* 0x008fc800078e020c */
[----:B0-----:R-:W-:Y:S02]  /*0130*/  IMAD.WIDE R4, R7, 0x8, R4 ;  /* 0x0000000807047825 */ /* 0x001fe400078e0204 */
[----:B------:R-:W3:Y:S04]  /*0140*/  LDG.E.64.CONSTANT R12, desc[UR4][R12.64+-0x8] ;  /* 0xfffff8040c0c7981 */ /* 0x000ee8000c1e9b00 */
[----:B------:R-:W3:Y:S01]  /*0150*/  LDG.E.64 R2, desc[UR4][R4.64+-0x8] ;  /* 0xfffff80404027981 */ /* 0x000ee2000c1e1b00 */
[----:B--2---:R-:W-:-:S04]  /*0160*/  IADD3 R0, PT, PT, -R8, 0x4, RZ ;  /* 0x0000000408007810 */ /* 0x004fc80007ffe1ff */
[----:B------:R-:W1:Y:S02]  /*0170*/  I2F.F64 R6, R0 ;  /* 0x0000000000067312 */ /* 0x000e640000201c00 */
[----:B-1----:R-:W-:-:S08]  /*0180*/  DMUL R10, R6, R10 ;  /* 0x0000000a060a7228 */ /* 0x002fd00000000000 */
[----:B------:R-:W-:-:S06]  /*0190*/  DADD R6, R10, 1 ;  /* 0x3ff000000a067429 */ /* 0x000fcc0000000000 */
[----:B------:R-:W0:Y:S01]  /*01a0*/  MUFU.RCP64H R9, R7 ;  /* 0x0000000700097308 */ /* 0x000e220000001800 */
[----:B------:R-:W-:-:S06]  /*01b0*/  IMAD.MOV.U32 R8, RZ, RZ, 0x1 ;  /* 0x00000001ff087424 */ /* 0x000fcc00078e00ff */
[----:B0-----:R-:W-:-:S08]  /*01c0*/  DFMA R14, -R6, R8, 1 ;  /* 0x3ff00000060e742b */ /* 0x001fd00000000108 */
[----:B------:R-:W-:-:S08]  /*01d0*/  DFMA R14, R14, R14, R14 ;  /* 0x0000000e0e0e722b */ /* 0x000fd0000000000e */
[----:B------:R-:W-:-:S08]  /*01e0*/  DFMA R14, R8, R14, R8 ;  /* 0x0000000e080e722b */ /* 0x000fd00000000008 */
[----:B------:R-:W-:-:S08]  /*01f0*/  DFMA R16, -R6, R14, 1 ;  /* 0x3ff000000610742b */ /* 0x000fd0000000010e */
[----:B------:R-:W-:Y:S01]  /*0200*/  DFMA R16, R14, R16, R14 ;  /* 0x000000100e10722b */ /* 0x000fe2000000000e */
[----:B------:R-:W-:Y:S01]  /*0210*/  BSSY.RECONVERGENT B0, `(.L_x_0) ;  /* 0x000000d000007945 */ /* 0x000fe20003800200 */
[----:B---3--:R-:W-:-:S08]  /*0220*/  DFMA R8, R10, R12, R2 ;  /* 0x0000000c0a08722b */ /* 0x008fd00000000002 */
[----:B------:R-:W-:-:S08]  /*0230*/  DMUL R2, R8, R16 ;  /* 0x0000001008027228 */ /* 0x000fd00000000000 */
[----:B------:R-:W-:-:S08]  /*0240*/  DFMA R10, -R6, R2, R8 ;  /* 0x00000002060a722b */ /* 0x000fd00000000108 */
[----:B------:R-:W-:Y:S01]  /*0250*/  DFMA R2, R16, R10, R2 ;  /* 0x0000000a1002722b */ /* 0x000fe20000000002 */
[----:B------:R-:W-:-:S09]  /*0260*/  FSETP.GEU.AND P1, PT, |R9|, 6.5827683646048100446e-37, PT ;  /* 0x036000000900780b */ /* 0x000fd20003f2e200 */
[----:B------:R-:W-:-:S05]  /*0270*/  FFMA R0, RZ, R7, R3 ;  /* 0x00000007ff007223 */ /* 0x000fca0000000003 */
[----:B------:R-:W-:-:S13]  /*0280*/  FSETP.GT.AND P0, PT, |R0|, 1.469367938527859385e-39, PT ;  /* 0x001000000000780b */ /* 0x000fda0003f04200 */
[----:B------:R-:W-:Y:S05]  /*0290*/  @P0 BRA P1, `(.L_x_1) ;  /* 0x0000000000100947 */ /* 0x000fea0000800000 */
[----:B------:R-:W-:-:S07]  /*02a0*/  MOV R0, 0x2c0 ;  /* 0x000002c000007802 */ /* 0x000fce0000000f00 */
[----:B------:R-:W-:Y:S05]  /*02b0*/  CALL.REL.NOINC `($__internal_0_$__cuda_sm20_div_rn_f64_full) ;  /* 0x0000000000147944 */ /* 0x000fea0003c00000 */
[----:B------:R-:W-:Y:S02]  /*02c0*/  IMAD.MOV.U32 R2, RZ, RZ, R12 ;  /* 0x000000ffff027224 */ /* 0x000fe400078e000c */
[----:B------:R-:W-:-:S07]  /*02d0*/  IMAD.MOV.U32 R3, RZ, RZ, R13 ;  /* 0x000000ffff037224 */ /* 0x000fce00078e000d */
.L_x_1:
[----:B------:R-:W-:Y:S05]  /*02e0*/  BSYNC.RECONVERGENT B0 ;  /* 0x0000000000007941 */ /* 0x000fea0003800200 */
.L_x_0:
[----:B------:R-:W-:Y:S01]  /*02f0*/  STG.E.64 desc[UR4][R4.64+-0x8], R2 ;  /* 0xfffff80204007986 */ /* 0x000fe2000c101b04 */
[----:B------:R-:W-:Y:S05]  /*0300*/  EXIT ;  /* 0x000000000000794d */ /* 0x000fea0003800000 */
        .weak           $__internal_0_$__cuda_sm20_div_rn_f64_full
        .type           $__internal_0_$__cuda_sm20_div_rn_f64_full,@function
        .size           $__internal_0_$__cuda_sm20_div_rn_f64_full,(.L_x_10 - $__internal_0_$__cuda_sm20_div_rn_f64_full)
$__internal_0_$__cuda_sm20_div_rn_f64_full:
[C---:B------:R-:W-:Y:S01]  /*0310*/  FSETP.GEU.AND P0, PT, |R7|.reuse, 1.469367938527859385e-39, PT ;  /* 0x001000000700780b */ /* 0x040fe20003f0e200 */
[----:B------:R-:W-:Y:S01]  /*0320*/  IMAD.MOV.U32 R16, RZ, RZ, 0x1 ;  /* 0x00000001ff107424 */ /* 0x000fe200078e00ff */
[----:B------:R-:W-:Y:S01]  /*0330*/  LOP3.LUT R2, R7, 0x800fffff, RZ, 0xc0, !PT ;  /* 0x800fffff07027812 */ /* 0x000fe200078ec0ff */
[----:B------:R-:W-:Y:S01]  /*0340*/  BSSY.RECONVERGENT B1, `(.L_x_2) ;  /* 0x0000055000017945 */ /* 0x000fe20003800200 */
[C---:B------:R-:W-:Y:S02]  /*0350*/  FSETP.GEU.AND P2, PT, |R9|.reuse, 1.469367938527859385e-39, PT ;  /* 0x001000000900780b */ /* 0x040fe40003f4e200 */
[----:B------:R-:W-:Y:S01]  /*0360*/  LOP3.LUT R3, R2, 0x3ff00000, RZ, 0xfc, !PT ;  /* 0x3ff0000002037812 */ /* 0x000fe200078efcff */
[----:B------:R-:W-:Y:S01]  /*0370*/  IMAD.MOV.U32 R2, RZ, RZ, R6 ;  /* 0x000000ffff027224 */ /* 0x000fe200078e0006 */
[----:B------:R-:W-:Y:S02]  /*0380*/  LOP3.LUT R12, R9, 0x7ff00000, RZ, 0xc0, !PT ;  /* 0x7ff00000090c7812 */ /* 0x000fe400078ec0ff */
[----:B------:R-:W-:-:S03]  /*0390*/  LOP3.LUT R15, R7, 0x7ff00000, RZ, 0xc0, !PT ;  /* 0x7ff00000070f7812 */ /* 0x000fc600078ec0ff */
[----:B------:R-:W-:Y:S01]  /*03a0*/  @!P0 DMUL R2, R6, 8.98846567431157953865e+307 ;  /* 0x7fe0000006028828 */ /* 0x000fe20000000000 */
[----:B------:R-:W-:-:S03]  /*03b0*/  ISETP.GE.U32.AND P1, PT, R12, R15, PT ;  /* 0x0000000f0c00720c */ /* 0x000fc60003f26070 */
[----:B------:R-:W-:Y:S01]  /*03c0*/  @!P2 LOP3.LUT R13, R7, 0x7ff00000, RZ, 0xc0, !PT ;  /* 0x7ff00000070da812 */ /* 0x000fe200078ec0ff */
[----:B------:R-:W-:Y:S01]  /*03d0*/  @!P2 IMAD.MOV.U32 R18, RZ, RZ, RZ ;  /* 0x000000ffff12a224 */ /* 0x000fe200078e00ff */
[----:B------:R-:W0:Y:S02]  /*03e0*/  MUFU.RCP64H R17, R3 ;  /* 0x0000000300117308 */ /* 0x000e240000001800 */
[----:B------:R-:W-:Y:S01]  /*03f0*/  @!P2 ISETP.GE.U32.AND P3, PT, R12, R13, PT ;  /* 0x0000000d0c00a20c */ /* 0x000fe20003f66070 */
[----:B------:R-:W-:-:S05]  /*0400*/  IMAD.MOV.U32 R13, RZ, RZ, 0x1ca00000 ;  /* 0x1ca00000ff0d7424 */ /* 0x000fca00078e00ff */
[----:B------:R-:W-:-:S04]  /*0410*/  @!P2 SEL R19, R13, 0x63400000, !P3 ;  /* 0x634000000d13a807 */ /* 0x000fc80005800000 */
[----:B------:R-:W-:-:S04]  /*0420*/  @!P2 LOP3.LUT R19, R19, 0x80000000, R9, 0xf8, !PT ;  /* 0x800000001313a812 */ /* 0x000fc800078ef809 */
[----:B------:R-:W-:Y:S01]  /*0430*/  @!P2 LOP3.LUT R19, R19, 0x100000, RZ, 0xfc, !PT ;  /* 0x001000001313a812 */ /* 0x000fe200078efcff */
[----:B0-----:R-:W-:-:S08]  /*0440*/  DFMA R10, R16, -R2, 1 ;  /* 0x3ff00000100a742b */ /* 0x001fd00000000802 */
[----:B------:R-:W-:-:S08]  /*0450*/  DFMA R10, R10, R10, R10 ;  /* 0x0000000a0a0a722b */ /* 0x000fd0000000000a */
[----:B------:R-:W-:Y:S01]  /*0460*/  DFMA R16, R16, R10, R16 ;  /* 0x0000000a1010722b */ /* 0x000fe20000000010 */
[----:B------:R-:W-:Y:S01]  /*0470*/  SEL R11, R13, 0x63400000, !P1 ;  /* 0x634000000d0b7807 */ /* 0x000fe20004800000 */
[----:B------:R-:W-:-:S03]  /*0480*/  IMAD.MOV.U32 R10, RZ, RZ, R8 ;  /* 0x000000ffff0a7224 */ /* 0x000fc600078e0008 */
[----:B------:R-:W-:-:S03]  /*0490*/  LOP3.LUT R11, R11, 0x800fffff, R9, 0xf8, !PT ;  /* 0x800fffff0b0b7812 */ /* 0x000fc600078ef809 */
[----:B------:R-:W-:-:S03]  /*04a0*/  DFMA R20, R16, -R2, 1 ;  /* 0x3ff000001014742b */ /* 0x000fc60000000802 */
[----:B------:R-:W-:-:S05]  /*04b0*/  @!P2 DFMA R10, R10, 2, -R18 ;  /* 0x400000000a0aa82b */ /* 0x000fca0000000812 */
[----:B------:R-:W-:Y:S01]  /*04c0*/  DFMA R16, R16, R20, R16 ;  /* 0x000000141010722b */ /* 0x000fe20000000010 */
[----:B------:R-:W-:Y:S02]  /*04d0*/  IMAD.MOV.U32 R21, RZ, RZ, R12 ;  /* 0x000000ffff157224 */ /* 0x000fe400078e000c */
[----:B------:R-:W-:Y:S01]  /*04e0*/  IMAD.MOV.U32 R20, RZ, RZ, R15 ;  /* 0x000000ffff147224 */ /* 0x000fe200078e000f */
[----:B------:R-:W-:Y:S02]  /*04f0*/  @!P0 LOP3.LUT R20, R3, 0x7ff00000, RZ, 0xc0, !PT ;  /* 0x7ff0000003148812 */ /* 0x000fe400078ec0ff */
[----:B------:R-:W-:Y:S02]  /*0500*/  @!P2 LOP3.LUT R21, R11, 0x7ff00000, RZ, 0xc0, !PT ;  /* 0x7ff000000b15a812 */ /* 0x000fe400078ec0ff */
[----:B------:R-:W-:Y:S01]  /*0510*/  DMUL R18, R16, R10 ;  /* 0x0000000a10127228 */ /* 0x000fe20000000000 */
[----:B------:R-:W-:Y:S02]  /*0520*/  VIADD R23, R20, 0xffffffff ;  /* 0xffffffff14177836 */ /* 0x000fe40000000000 */
[----:B------:R-:W-:-:S05]  /*0530*/  VIADD R22, R21, 0xffffffff ;  /* 0xffffffff15167836 */ /* 0x000fca0000000000 */
[----:B------:R-:W-:Y:S01]  /*0540*/  DFMA R14, R18, -R2, R10 ;  /* 0x80000002120e722b */ /* 0x000fe2000000000a */
[----:B------:R-:W-:-:S04]  /*0550*/  ISETP.GT.U32.AND P0, PT, R22, 0x7feffffe, PT ;  /* 0x7feffffe1600780c */ /* 0x000fc80003f04070 */
[----:B------:R-:W-:-:S03]  /*0560*/  ISETP.GT.U32.OR P0, PT, R23, 0x7feffffe, P0 ;  /* 0x7feffffe1700780c */ /* 0x000fc60000704470 */
[----:B------:R-:W-:-:S10]  /*0570*/  DFMA R14, R16, R14, R18 ;  /* 0x0000000e100e722b */ /* 0x000fd40000000012 */
[----:B------:R-:W-:Y:S05]  /*0580*/  @P0 BRA `(.L_x_3) ;  /* 0x00000000006c0947 */ /* 0x000fea0003800000 */
[----:B------:R-:W-:-:S04]  /*0590*/  LOP3.LUT R9, R7, 0x7ff00000, RZ, 0xc0, !PT ;  /* 0x7ff0000007097812 */ /* 0x000fc800078ec0ff */
[CC--:B------:R-:W-:Y:S02]  /*05a0*/  VIADDMNMX R8, R12.reuse, -R9.reuse, 0xb9600000, !PT ;  /* 0xb96000000c087446 */ /* 0x0c0fe40007800909 */
[----:B------:R-:W-:Y:S02]  /*05b0*/  ISETP.GE.U32.AND P0, PT, R12, R9, PT ;  /* 0x000000090c00720c */ /* 0x000fe40003f06070 */
[----:B------:R-:W-:Y:S02]  /*05c0*/  VIMNMX R8, PT, PT, R8, 0x46a00000, PT ;  /* 0x46a0000008087848 */ /* 0x000fe40003fe0100 */
[----:B------:R-:W-:-:S05]  /*05d0*/  SEL R13, R13, 0x63400000, !P0 ;  /* 0x634000000d0d7807 */ /* 0x000fca0004000000 */
[----:B------:R-:W-:Y:S02]  /*05e0*/  IMAD.IADD R16, R8, 0x1, -R13 ;  /* 0x0000000108107824 */ /* 0x000fe400078e0a0d */
[----:B------:R-:W-:Y:S02]  /*05f0*/  IMAD.MOV.U32 R8, RZ, RZ, RZ ;  /* 0x000000ffff087224 */ /* 0x000fe400078e00ff */
[----:B------:R-:W-:-:S06]  /*0600*/  VIADD R9, R16, 0x7fe00000 ;  /* 0x7fe0000010097836 */ /* 0x000fcc0000000000 */
[----:B------:R-:W-:-:S10]  /*0610*/  DMUL R12, R14, R8 ;  /* 0x000000080e0c7228 */ /* 0x000fd40000000000 */
[----:B------:R-:W-:-:S13]  /*0620*/  FSETP.GTU.AND P0, PT, |R13|, 1.469367938527859385e-39, PT ;  /* 0x001000000d00780b */ /* 0x000fda0003f0c200 */
[----:B------:R-:W-:Y:S05]  /*0630*/  @P0 BRA `(.L_x_4) ;  /* 0x0000000000940947 */ /* 0x000fea0003800000 */
[----:B------:R-:W-:Y:S01]  /*0640*/  DFMA R2, R14, -R2, R10 ;  /* 0x800000020e02722b */ /* 0x000fe2000000000a */
[----:B------:R-:W-:-:S09]  /*0650*/  IMAD.MOV.U32 R8, RZ, RZ, RZ ;  /* 0x000000ffff087224 */ /* 0x000fd200078e00ff */
[C---:B------:R-:W-:Y:S02]  /*0660*/  FSETP.NEU.AND P0, PT, R3.reuse, RZ, PT ;  /* 0x000000ff0300720b */ /* 0x040fe40003f0d000 */
[----:B------:R-:W-:-:S04]  /*0670*/  LOP3.LUT R7, R3, 0x80000000, R7, 0x48, !PT ;  /* 0x8000000003077812 */ /* 0x000fc800078e4807 */
[----:B------:R-:W-:-:S07]  /*0680*/  LOP3.LUT R9, R7, R9, RZ, 0xfc, !PT ;  /* 0x0000000907097212 */ /* 0x000fce00078efcff */
[----:B------:R-:W-:Y:S05]  /*0690*/  @!P0 BRA `(.L_x_4) ;  /* 0x00000000007c8947 */ /* 0x000fea0003800000 */
[----:B------:R-:W-:Y:S01]  /*06a0*/  IMAD.MOV R3, RZ, RZ, -R16 ;  /* 0x000000ffff037224 */ /* 0x000fe200078e0a10 */
[----:B------:R-:W-:Y:S01]  /*06b0*/  DMUL.RP R8, R14, R8 ;  /* 0x000000080e087228 */ /* 0x000fe20000008000 */
[----:B------:R-:W-:-:S06]  /*06c0*/  IMAD.MOV.U32 R2, RZ, RZ, RZ ;  /* 0x000000ffff027224 */ /* 0x000fcc00078e00ff */
[----:B------:R-:W-:-:S03]  /*06d0*/  DFMA R2, R12, -R2, R14 ;  /* 0x800000020c02722b */ /* 0x000fc6000000000e */
[----:B------:R-:W-:-:S03]  /*06e0*/  LOP3.LUT R7, R9, R7, RZ, 0x3c, !PT ;  /* 0x0000000709077212 */ /* 0x000fc600078e3cff */
[----:B------:R-:W-:-:S04]  /*06f0*/  IADD3 R2, PT, PT, -R16, -0x43300000, RZ ;  /* 0xbcd0000010027810 */ /* 0x000fc80007ffe1ff */
[----:B------:R-:W-:-:S04]  /*0700*/  FSETP.NEU.AND P0, PT, |R3|, R2, PT ;  /* 0x000000020300720b */ /* 0x000fc80003f0d200 */
[----:B------:R-:W-:Y:S02]  /*0710*/  FSEL R12, R8, R12, !P0 ;  /* 0x0000000c080c7208 */ /* 0x000fe40004000000 */
[----:B------:R-:W-:Y:S01]  /*0720*/  FSEL R13, R7, R13, !P0 ;  /* 0x0000000d070d7208 */ /* 0x000fe20004000000 */
[----:B------:R-:W-:Y:S06]  /*0730*/  BRA `(.L_x_4) ;  /* 0x0000000000547947 */ /* 0x000fec0003800000 */
.L_x_3:
[----:B------:R-:W-:-:S14]  /*0740*/  DSETP.NAN.AND P0, PT, R8, R8, PT ;  /* 0x000000080800722a */ /* 0x000fdc0003f08000 */
[----:B------:R-:W-:Y:S05]  /*0750*/  @P0 BRA `(.L_x_5) ;  /* 0x0000000000440947 */ /* 0x000fea0003800000 */
[----:B------:R-:W-:-:S14]  /*0760*/  DSETP.NAN.AND P0, PT, R6, R6, PT ;  /* 0x000000060600722a */ /* 0x000fdc0003f08000 */
[----:B------:R-:W-:Y:S05]  /*0770*/  @P0 BRA `(.L_x_6) ;  /* 0x0000000000300947 */ /* 0x000fea0003800000 */
[----:B------:R-:W-:Y:S01]  /*0780*/  ISETP.NE.AND P0, PT, R21, R20, PT ;  /* 0x000000141500720c */ /* 0x000fe20003f05270 */
[----:B------:R-:W-:Y:S02]  /*0790*/  IMAD.MOV.U32 R12, RZ, RZ, 0x0 ;  /* 0x00000000ff0c7424 */ /* 0x000fe400078e00ff */
[----:B------:R-:W-:-:S10]  /*07a0*/  IMAD.MOV.U32 R13, RZ, RZ, -0x80000 ;  /* 0xfff80000ff0d7424 */ /* 0x000fd400078e00ff */
[----:B------:R-:W-:Y:S05]  /*07b0*/  @!P0 BRA `(.L_x_4) ;  /* 0x0000000000348947 */ /* 0x000fea0003800000 */
[----:B------:R-:W-:Y:S02]  /*07c0*/  ISETP.NE.AND P0, PT, R21, 0x7ff00000, PT ;  /* 0x7ff000001500780c */ /* 0x000fe40003f05270 */
[----:B------:R-:W-:Y:S02]  /*07d0*/  LOP3.LUT R13, R9, 0x80000000, R7, 0x48, !PT ;  /* 0x80000000090d7812 */ /* 0x000fe400078e4807 */
[----:B------:R-:W-:-:S13]  /*07e0*/  ISETP.EQ.OR P0, PT, R20, RZ, !P0 ;  /* 0x000000ff1400720c */ /* 0x000fda0004702670 */
[----:B------:R-:W-:Y:S01]  /*07f0*/  @P0 LOP3.LUT R2, R13, 0x7ff00000, RZ, 0xfc, !PT ;  /* 0x7ff000000d020812 */ /* 0x000fe200078efcff */
[----:B------:R-:W-:Y:S02]  /*0800*/  @!P0 IMAD.MOV.U32 R12, RZ, RZ, RZ ;  /* 0x000000ffff0c8224 */ /* 0x000fe400078e00ff */
[----:B------:R-:W-:Y:S02]  /*0810*/  @P0 IMAD.MOV.U32 R12, RZ, RZ, RZ ;  /* 0x000000ffff0c0224 */ /* 0x000fe400078e00ff */
[----:B------:R-:W-:Y:S01]  /*0820*/  @P0 IMAD.MOV.U32 R13, RZ, RZ, R2 ;  /* 0x000000ffff0d0224 */ /* 0x000fe200078e0002 */
[----:B------:R-:W-:Y:S06]  /*0830*/  BRA `(.L_x_4) ;  /* 0x0000000000147947 */ /* 0x000fec0003800000 */
.L_x_6:
[----:B------:R-:W-:Y:S01]  /*0840*/  LOP3.LUT R13, R7, 0x80000, RZ, 0xfc, !PT ;  /* 0x00080000070d7812 */ /* 0x000fe200078efcff */
[----:B------:R-:W-:Y:S01]  /*0850*/  IMAD.MOV.U32 R12, RZ, RZ, R6 ;  /* 0x000000ffff0c7224 */ /* 0x000fe200078e0006 */
[----:B------:R-:W-:Y:S06]  /*0860*/  BRA `(.L_x_4) ;  /* 0x0000000000087947 */ /* 0x000fec0003800000 */
.L_x_5:
[----:B------:R-:W-:Y:S01]  /*0870*/  LOP3.LUT R13, R9, 0x80000, RZ, 0xfc, !PT ;  /* 0x00080000090d7812 */ /* 0x000fe200078efcff */
[----:B------:R-:W-:-:S07]  /*0880*/  IMAD.MOV.U32 R12, RZ, RZ, R8 ;  /* 0x000000ffff0c7224 */ /* 0x000fce00078e0008 */
.L_x_4:
[----:B------:R-:W-:Y:S05]  /*0890*/  BSYNC.RECONVERGENT B1 ;  /* 0x0000000000017941 */ /* 0x000fea0003800200 */
.L_x_2:
[----:B------:R-:W-:Y:S02]  /*08a0*/  IMAD.MOV.U32 R2, RZ, RZ, R0 ;  /* 0x000000ffff027224 */ /* 0x000fe400078e0000 */
[----:B------:R-:W-:-:S04]  /*08b0*/  IMAD.MOV.U32 R3, RZ, RZ, 0x0 ;  /* 0x00000000ff037424 */ /* 0x000fc800078e00ff */
[----:B------:R-:W-:Y:S05]  /*08c0*/  RET.REL.NODEC R2 `(_Z10apply_lossPdPKdiiPiS2_d) ;  /* 0xfffffff402cc7950 */ /* 0x000fea0003c3ffff */
.L_x_7:
[----:B------:R-:W-:-:S00]  /*08d0*/  BRA `(.L_x_7) ;  /* 0xfffffffc00fc7947 */ /* 0x000fc0000383ffff */
[----:B------:R-:W-:-:S00]  /*08e0*/  NOP ;  /* 0x0000000000007918 */ /* 0x000fc00000000000 */
        /* <DEDUP_REMOVED lines=9> */
.L_x_10:


//--------------------- .text._Z12rigid_updatePdPKdS1_iiPiS2_ --------------------------
	.section	.text._Z12rigid_updatePdPKdS1_iiPiS2_,"ax",@progbits
	.align	128
        .global         _Z12rigid_updatePdPKdS1_iiPiS2_
        .type           _Z12rigid_updatePdPKdS1_iiPiS2_,@function
        .size           _Z12rigid_updatePdPKdS1_iiPiS2_,(.L_x_12 - _Z12rigid_updatePdPKdS1_iiPiS2_)
        .other          _Z12rigid_updatePdPKdS1_iiPiS2_,@"STO_CUDA_ENTRY STV_DEFAULT"
_Z12rigid_updatePdPKdS1_iiPiS2_:
.text._Z12rigid_updatePdPKdS1_iiPiS2_:
        /* <DEDUP_REMOVED lines=9> */
[----:B------:R-:W1:Y:S01]  /*0090*/  LDCU.64 UR4, c[0x0][0x358] ;  /* 0x00006b00ff0477ac */ /* 0x000e620008000a00 */
[----:B------:R-:W2:Y:S06]  /*00a0*/  LDCU.64 UR6, c[0x0][0x388] ;  /* 0x00007100ff0677ac */ /* 0x000eac0008000a00 */
[----:B------:R-:W3:Y:S08]  /*00b0*/  LDC R17, c[0x0][0x398] ;  /* 0x0000e600ff117b82 */ /* 0x000ef00000000800 */
[----:B------:R-:W4:Y:S01]  /*00c0*/  LDC.64 R10, c[0x0][0x388] ;  /* 0x0000e200ff0a7b82 */ /* 0x000f220000000a00 */
[----:B0-----:R-:W-:-:S07]  /*00d0*/  IMAD.WIDE R2, R5, 0x4, R2 ;  /* 0x0000000405027825 */ /* 0x001fce00078e0202 */
[----:B------:R-:W0:Y:S01]  /*00e0*/  LDC.64 R14, c[0x0][0x3a8] ;  /* 0x0000ea00ff0e7b82 */ /* 0x000e220000000a00 */
[----:B-1----:R1:W5:Y:S01]  /*00f0*/  LDG.E R0, desc[UR4][R2.64] ;  /* 0x0000000402007981 */ /* 0x002362000c1e1900 */
[----:B---3--:R-:W-:-:S06]  /*0100*/  SHF.R.S32.HI R7, RZ, 0x1f, R17 ;  /* 0x0000001fff077819 */ /* 0x008fcc0000011411 */
[----:B-1----:R-:W1:Y:S01]  /*0110*/  LDC.64 R2, c[0x0][0x390] ;  /* 0x0000e400ff027b82 */ /* 0x002e620000000a00 */
[----:B0-----:R-:W-:-:S05]  /*0120*/  IMAD.WIDE R14, R5, 0x4, R14 ;  /* 0x00000004050e7825 */ /* 0x001fca00078e020e */
[----:B------:R0:W3:Y:S02]  /*0130*/  LDG.E R20, desc[UR4][R14.64] ;  /* 0x000000040e147981 */ /* 0x0000e4000c1e1900 */
[----:B0-----:R-:W0:Y:S01]  /*0140*/  LDC.64 R14, c[0x0][0x380] ;  /* 0x0000e000ff0e7b82 */ /* 0x001e220000000a00 */
[C---:B-----5:R-:W-:Y:S01]  /*0150*/  IADD3 R4, P0, PT, R0.reuse, -R17, RZ ;  /* 0x8000001100047210 */ /* 0x060fe20007f1e0ff */
[----:B----4-:R-:W-:-:S03]  /*0160*/  IMAD.WIDE R10, R0, 0x8, R10 ;  /* 0x00000008000a7825 */ /* 0x010fc600078e020a */
[----:B------:R-:W-:Y:S02]  /*0170*/  LEA.HI.X.SX32 R13, R0, ~R7, 0x1, P0 ;  /* 0x80000007000d7211 */ /* 0x000fe400000f0eff */
[C---:B--2---:R-:W-:Y:S01]  /*0180*/  LEA R18, P0, R4.reuse, UR6, 0x3 ;  /* 0x0000000604127c11 */ /* 0x044fe2000f8018ff */
[----:B------:R-:W2:Y:S04]  /*0190*/  LDG.E.64.CONSTANT R6, desc[UR4][R10.64+-0x10] ;  /* 0xfffff0040a067981 */ /* 0x000ea8000c1e9b00 */
[----:B------:R-:W2:Y:S01]  /*01a0*/  LDG.E.64.CONSTANT R8, desc[UR4][R10.64] ;  /* 0x000000040a087981 */ /* 0x000ea2000c1e9b00 */
[----:B------:R-:W-:Y:S01]  /*01b0*/  LEA.HI.X R19, R4, UR7, R13, 0x3, P0 ;  /* 0x0000000704137c11 */ /* 0x000fe200080f1c0d */
[----:B------:R-:W-:Y:S02]  /*01c0*/  IMAD.WIDE R16, R17, 0x8, R10 ;  /* 0x0000000811107825 */ /* 0x000fe400078e020a */
[----:B------:R-:W4:Y:S04]  /*01d0*/  LDG.E.64.CONSTANT R4, desc[UR4][R10.64+-0x8] ;  /* 0xfffff8040a047981 */ /* 0x000f28000c1e9b00 */
[----:B------:R-:W5:Y:S04]  /*01e0*/  LDG.E.64.CONSTANT R12, desc[UR4][R18.64+-0x8] ;  /* 0xfffff804120c7981 */ /* 0x000f68000c1e9b00 */
[----:B------:R-:W4:Y:S01]  /*01f0*/  LDG.E.64.CONSTANT R16, desc[UR4][R16.64+-0x8] ;  /* 0xfffff80410107981 */ /* 0x000f22000c1e9b00 */
[----:B-1----:R-:W-:-:S06]  /*0200*/  IMAD.WIDE R2, R0, 0x8, R2 ;  /* 0x0000000800027825 */ /* 0x002fcc00078e0202 */
[----:B------:R-:W4:Y:S01]  /*0210*/  LDG.E.64.CONSTANT R2, desc[UR4][R2.64+-0x8] ;  /* 0xfffff80402027981 */ /* 0x000f22000c1e9b00 */
[----:B--2---:R-:W-:-:S08]  /*0220*/  DADD R6, R6, R8 ;  /* 0x0000000006067229 */ /* 0x004fd00000000008 */
[----:B-----5:R-:W-:Y:S02]  /*0230*/  DADD R12, R6, R12 ;  /* 0x00000000060c7229 */ /* 0x020fe4000000000c */
[----:B---3--:R-:W1:Y:S01]  /*0240*/  I2F.F64 R6, R20 ;  /* 0x0000001400067312 */ /* 0x008e620000201c00 */
[----:B------:R-:W-:Y:S01]  /*0250*/  HFMA2 R9, -RZ, RZ, 1.96875, 0 ;  /* 0x3fe00000ff097431 */ /* 0x000fe200000001ff */
[----:B------:R-:W-:-:S04]  /*0260*/  MOV R8, 0x0 ;  /* 0x0000000000087802 */ /* 0x000fc80000000f00 */
[----:B----4-:R-:W-:-:S08]  /*0270*/  DADD R12, R12, R16 ;  /* 0x000000000c0c7229 */ /* 0x010fd00000000010 */
[----:B------:R-:W-:Y:S02]  /*0280*/  DMUL R12, R12, 0.5 ;  /* 0x3fe000000c0c7828 */ /* 0x000fe40000000000 */
[----:B-1----:R-:W-:-:S08]  /*0290*/  DFMA R6, R6, -R8, 2 ;  /* 0x400000000606742b */ /* 0x002fd00000000808 */
[----:B------:R-:W-:-:S08]  /*02a0*/  DFMA R4, R6, R4, R12 ;  /* 0x000000040604722b */ /* 0x000fd0000000000c */
[----:B------:R-:W-:Y:S01]  /*02b0*/  DADD R4, R4, -R2 ;  /* 0x0000000004047229 */ /* 0x000fe20000000802 */
[----:B0-----:R-:W-:-:S06]  /*02c0*/  IMAD.WIDE R2, R0, 0x8, R14 ;  /* 0x0000000800027825 */ /* 0x001fcc00078e020e */
[----:B------:R-:W-:Y:S01]  /*02d0*/  STG.E.64 desc[UR4][R2.64+-0x8], R4 ;  /* 0xfffff80402007986 */ /* 0x000fe2000c101b04 */
[----:B------:R-:W-:Y:S05]  /*02e0*/  EXIT ;  /* 0x000000000000794d */ /* 0x000fea0003800000 */
.L_x_8:
        /* <DEDUP_REMOVED lines=9> */
.L_x_12:


//--------------------- .text._Z10air_updatePdPKdS1_iiPb --------------------------
	.section	.text._Z10air_updatePdPKdS1_iiPb,"ax",@progbits
	.align	128
        .global         _Z10air_updatePdPKdS1_iiPb
        .type           _Z10air_updatePdPKdS1_iiPb,@function
        .size           _Z10air_updatePdPKdS1_iiPb,(.L_x_13 - _Z10air_updatePdPKdS1_iiPb)
        .other          _Z10air_updatePdPKdS1_iiPb,@"STO_CUDA_ENTRY STV_DEFAULT"
_Z10air_updatePdPKdS1_iiPb:
.text._Z10air_updatePdPKdS1_iiPb:
[----:B------:R-:W-:Y:S01]  /*0000*/  LDC R1, c[0x0][0x37c] ;  /* 0x0000df00ff017b82 */ /* 0x000fe20000000800 */
[----:B------:R-:W0:Y:S07]  /*0010*/  S2R R0, SR_TID.X ;  /* 0x0000000000007919 */ /* 0x000e2e0000002100 */
[----:B------:R-:W0:Y:S01]  /*0020*/  S2UR UR4, SR_CTAID.X ;  /* 0x00000000000479c3 */ /* 0x000e220000002500 */
[----:B------:R-:W1:Y:S07]  /*0030*/  S2R R7, SR_TID.Y ;  /* 0x0000000000077919 */ /* 0x000e6e0000002200 */
[----:B------:R-:W0:Y:S08]  /*0040*/  LDC R5, c[0x0][0x360] ;  /* 0x0000d800ff057b82 */ /* 0x000e300000000800 */
[----:B------:R-:W2:Y:S08]  /*0050*/  LDC.64 R2, c[0x0][0x398] ;  /* 0x0000e600ff027b82 */ /* 0x000eb00000000a00 */
[----:B------:R-:W1:Y:S08]  /*0060*/  S2UR UR5, SR_CTAID.Y ;  /* 0x00000000000579c3 */ /* 0x000e700000002600 */
[----:B------:R-:W1:Y:S01]  /*0070*/  LDC R4, c[0x0][0x364] ;  /* 0x0000d900ff047b82 */ /* 0x000e620000000800 */
[----:B0-----:R-:W-:Y:S01]  /*0080*/  IMAD R5, R5, UR4, R0 ;  /* 0x0000000405057c24 */ /* 0x001fe2000f8e0200 */
[----:B--2---:R-:W-:-:S02]  /*0090*/  IADD3 R0, PT, PT, R2, -0x1, RZ ;  /* 0xffffffff02007810 */ /* 0x004fc40007ffe0ff */
[----:B------:R-:W-:Y:S02]  /*00a0*/  IADD3 R3, PT, PT, R3, -0x1, RZ ;  /* 0xffffffff03037810 */ /* 0x000fe40007ffe0ff */
[----:B------:R-:W-:-:S04]  /*00b0*/  ISETP.GE.AND P0, PT, R5, R0, PT ;  /* 0x000000000500720c */ /* 0x000fc80003f06270 */
[----:B------:R-:W-:Y:S01]  /*00c0*/  ISETP.LT.OR P0, PT, R5, 0x1, P0 ;  /* 0x000000010500780c */ /* 0x000fe20000701670 */
[----:B-1----:R-:W-:-:S05]  /*00d0*/  IMAD R0, R4, UR5, R7 ;  /* 0x0000000504007c24 */ /* 0x002fca000f8e0207 */
[----:B------:R-:W-:-:S04]  /*00e0*/  ISETP.EQ.OR P0, PT, R0, RZ, P0 ;  /* 0x000000ff0000720c */ /* 0x000fc80000702670 */
[----:B------:R-:W-:-:S13]  /*00f0*/  ISETP.GE.OR P0, PT, R0, R3, P0 ;  /* 0x000000030000720c */ /* 0x000fda0000706670 */
[----:B------:R-:W-:Y:S05]  /*0100*/  @P0 EXIT ;  /* 0x000000000000094d */ /* 0x000fea0003800000 */
[----:B------:R-:W0:Y:S01]  /*0110*/  LDC.64 R10, c[0x0][0x388] ;  /* 0x0000e200ff0a7b82 */ /* 0x000e220000000a00 */
[----:B------:R-:W1:Y:S01]  /*0120*/  LDCU.64 UR4, c[0x0][0x358] ;  /* 0x00006b00ff0477ac */ /* 0x000e620008000a00 */
[-C--:B------:R-:W-:Y:S01]  /*0130*/  IMAD R3, R0, R2.reuse, R5 ;  /* 0x0000000200037224 */ /* 0x080fe200078e0205 */
[----:B------:R-:W2:Y:S04]  /*0140*/  LDCU.64 UR6, c[0x0][0x3a0] ;  /* 0x00007400ff0677ac */ /* 0x000ea80008000a00 */
[C---:B------:R-:W-:Y:S01]  /*0150*/  IADD3 R13, PT, PT, R3.reuse, -R2, RZ ;  /* 0x80000002030d7210 */ /* 0x040fe20007ffe0ff */
[----:B------:R-:W3:Y:S01]  /*0160*/  LDC.64 R14, c[0x0][0x390] ;  /* 0x0000e400ff0e7b82 */ /* 0x000ee20000000a00 */
[----:B0-----:R-:W-:-:S05]  /*0170*/  IMAD.WIDE R8, R3, 0x8, R10 ;  /* 0x0000000803087825 */ /* 0x001fca00078e020a */
[----:B-1----:R-:W4:Y:S01]  /*0180*/  LDG.E.64.CONSTANT R4, desc[UR4][R8.64+-0x8] ;  /* 0xfffff80408047981 */ /* 0x002f22000c1e9b00 */
[----:B------:R-:W-:-:S03]  /*0190*/  IMAD.WIDE R10, R13, 0x8, R10 ;  /* 0x000000080d0a7825 */ /* 0x000fc600078e020a */
[----:B------:R0:W4:Y:S01]  /*01a0*/  LDG.E.64.CONSTANT R6, desc[UR4][R8.64+0x8] ;  /* 0x0000080408067981 */ /* 0x000122000c1e9b00 */
[C---:B--2---:R-:W-:Y:S01]  /*01b0*/  IADD3 R16, P0, PT, R3.reuse, UR6, RZ ;  /* 0x0000000603107c10 */ /* 0x044fe2000ff1e0ff */
[----:B------:R-:W-:Y:S02]  /*01c0*/  IMAD.WIDE R12, R2, 0x8, R8 ;  /* 0x00000008020c7825 */ /* 0x000fe400078e0208 */
[----:B------:R-:W2:Y:S01]  /*01d0*/  LDG.E.64.CONSTANT R10, desc[UR4][R10.64] ;  /* 0x000000040a0a7981 */ /* 0x000ea2000c1e9b00 */
[C---:B------:R-:W-:Y:S01]  /*01e0*/  LEA.HI.X.SX32 R17, R3.reuse, UR7, 0x1, P0 ;  /* 0x0000000703117c11 */ /* 0x040fe200080f0eff */
[C---:B---3--:R-:W-:Y:S02]  /*01f0*/  IMAD.WIDE R14, R3.reuse, 0x8, R14 ;  /* 0x00000008030e7825 */ /* 0x048fe400078e020e */
[----:B------:R-:W3:Y:S01]  /*0200*/  LDG.E.64.CONSTANT R12, desc[UR4][R12.64] ;  /* 0x000000040c0c7981 */ /* 0x000ee2000c1e9b00 */
[----:B0-----:R-:W0:Y:S03]  /*0210*/  LDC.64 R8, c[0x0][0x380] ;  /* 0x0000e000ff087b82 */ /* 0x001e260000000a00 */
[----:B------:R-:W5:Y:S04]  /*0220*/  LDG.E.S8 R16, desc[UR4][R16.64] ;  /* 0x0000000410107981 */ /* 0x000f68000c1e1300 */
[----:B------:R-:W3:Y:S01]  /*0230*/  LDG.E.64.CONSTANT R14, desc[UR4][R14.64] ;  /* 0x000000040e0e7981 */ /* 0x000ee2000c1e9b00 */
[----:B0-----:R-:W-:Y:S01]  /*0240*/  IMAD.WIDE R2, R3, 0x8, R8 ;  /* 0x0000000803027825 */ /* 0x001fe200078e0208 */
[----:B----4-:R-:W-:-:S08]  /*0250*/  DADD R4, R4, R6 ;  /* 0x0000000004047229 */ /* 0x010fd00000000006 */
[----:B--2---:R-:W-:Y:S01]  /*0260*/  DADD R4, R4, R10 ;  /* 0x0000000004047229 */ /* 0x004fe2000000000a */
[----:B-----5:R-:W0:Y:S07]  /*0270*/  I2F.F64.S16 R6, R16 ;  /* 0x0000001000067312 */ /* 0x020e2e0000101c00 */
[----:B---3--:R-:W-:-:S08]  /*0280*/  DADD R4, R4, R12 ;  /* 0x0000000004047229 */ /* 0x008fd0000000000c */
[----:B------:R-:W-:-:S08]  /*0290*/  DFMA R4, R4, 0.5, -R14 ;  /* 0x3fe000000404782b */ /* 0x000fd0000000080e */
[----:B0-----:R-:W-:-:S07]  /*02a0*/  DMUL R4, R4, R6 ;  /* 0x0000000604047228 */ /* 0x001fce0000000000 */
[----:B------:R-:W-:Y:S01]  /*02b0*/  STG.E.64 desc[UR4][R2.64], R4 ;  /* 0x0000000402007986 */ /* 0x000fe2000c101b04 */
[----:B------:R-:W-:Y:S05]  /*02c0*/  EXIT ;  /* 0x000000000000794d */ /* 0x000fea0003800000 */
.L_x_9:
        /* <DEDUP_REMOVED lines=11> */
.L_x_13:


//--------------------- .nv.shared.reserved.0     --------------------------
	.section	.nv.shared.reserved.0,"aw",@nobits
	.weak		__nv_reservedSMEM_offset_0_alias
	.size		__nv_reservedSMEM_offset_0_alias, 0, 64
	.other		__nv_reservedSMEM_offset_0_alias,@"STO_CUDA_RESERVED_SHARED STV_DEFAULT"
__nv_reservedSMEM_offset_0_alias:
	.zero		0
	.zero		64


//--------------------- .nv.constant0._Z10apply_lossPdPKdiiPiS2_d --------------------------
	.section	.nv.constant0._Z10apply_lossPdPKdiiPiS2_d,"a",@progbits
	.sectionflags	@""
	.align	4
.nv.constant0._Z10apply_lossPdPKdiiPiS2_d:
	.zero		944


//--------------------- .nv.constant0._Z12rigid_updatePdPKdS1_iiPiS2_ --------------------------
	.section	.nv.constant0._Z12rigid_updatePdPKdS1_iiPiS2_,"a",@progbits
	.sectionflags	@""
	.align	4
.nv.constant0._Z12rigid_updatePdPKdS1_iiPiS2_:
	.zero		944


//--------------------- .nv.constant0._Z10air_updatePdPKdS1_iiPb --------------------------
	.section	.nv.constant0._Z10air_updatePdPKdS1_iiPb,"a",@progbits
	.sectionflags	@""
	.align	4
.nv.constant0._Z10air_updatePdPKdS1_iiPb:
	.zero		936


//--------------------- SYMBOLS --------------------------

	.type		.nv.reservedSmem.offset0,@object
	.size		.nv.reservedSmem.offset0,0x4
